//
// Generated by NVIDIA NVVM Compiler
//
// Compiler Build ID: CL-36424714
// Cuda compilation tools, release 13.0, V13.0.88
// Based on NVVM 20.0.0
//

.version 9.0
.target sm_100
.address_size 64

	// .globl	_Z6kernelP5uint4

.visible .entry _Z6kernelP5uint4(
	.param .u64 .ptr .align 1 _Z6kernelP5uint4_param_0
)
{


	ret;

}


// ===== COMPILED SASS (sm_100) =====

	.target	sm_100

	.elftype	@"ET_EXEC"


//--------------------- .note.nv.tkinfo           --------------------------
	.section	.note.nv.tkinfo,"",@"SHT_NOTE"
	.sectionflags	@"SHF_NOTE_NV_TKINFO"
	.tkinfo
        /*0018*/ 	.word	0x00000002
        /*0030*/ 	.string	""
        /*0030*/ 	.string	"ptxas"
        /*0030*/ 	.string	"Cuda compilation tools, release 13.0, V13.0.88"
        /*0030*/ 	.string	"Build cuda_13.0.r13.0/compiler.36424714_0"
        /*0030*/ 	.string	"-arch sm_100 -m 64 "



//--------------------- .note.nv.cuinfo           --------------------------
	.section	.note.nv.cuinfo,"",@"SHT_NOTE"
	.sectionflags	@"SHF_NOTE_NV_CUINFO"
        /*0018*/ 	.short	0x0002
        /*001a*/ 	.short	0x0064
        /*001c*/ 	.short	0x0082
	.zero		2


//--------------------- .nv.info                  --------------------------
	.section	.nv.info,"",@"SHT_CUDA_INFO"
	.align	4


	//----- nvinfo : EIATTR_REGCOUNT
	.align		4
        /*0000*/ 	.byte	0x04, 0x2f
        /*0002*/ 	.short	(.L_1 - .L_0)
	.align		4
.L_0:
        /*0004*/ 	.word	index@(_Z6kernelP5uint4)
        /*0008*/ 	.word	0x00000004


	//----- nvinfo : EIATTR_FRAME_SIZE
	.align		4
.L_1:
        /*000c*/ 	.byte	0x04, 0x11
        /*000e*/ 	.short	(.L_3 - .L_2)
	.align		4
.L_2:
        /*0010*/ 	.word	index@(_Z6kernelP5uint4)
        /*0014*/ 	.word	0x00000000


	//----- nvinfo : EIATTR_MIN_STACK_SIZE
	.align		4
.L_3:
        /*0018*/ 	.byte	0x04, 0x12
        /*001a*/ 	.short	(.L_5 - .L_4)
	.align		4
.L_4:
        /*001c*/ 	.word	index@(_Z6kernelP5uint4)
        /*0020*/ 	.word	0x00000000
.L_5:


//--------------------- .nv.compat                --------------------------
	.section	.nv.compat,"",@"SHT_CUDA_COMPAT_INFO"
	.align	4
        /*0000*/ 	.byte	0x02, 0x09, 0x00, 0x00, 0x02, 0x02, 0x01, 0x00, 0x02, 0x05, 0x05, 0x00, 0x03, 0x07, 0x01, 0x01
        /*0010*/ 	.byte	0x02, 0x03, 0x00, 0x00, 0x02, 0x06, 0x01, 0x00, 0x04, 0x0b, 0x08, 0x00, 0x09, 0x00, 0x00, 0x00
        /*0020*/ 	.byte	0x00, 0x00, 0x00, 0x00


//--------------------- .nv.info._Z6kernelP5uint4 --------------------------
	.section	.nv.info._Z6kernelP5uint4,"",@"SHT_CUDA_INFO"
	.sectionflags	@""
	.align	4


	//----- nvinfo : EIATTR_CUDA_API_VERSION
	.align		4
        /*0000*/ 	.byte	0x04, 0x37
        /*0002*/ 	.short	(.L_7 - .L_6)
.L_6:
        /*0004*/ 	.word	0x00000082


	//----- nvinfo : EIATTR_KPARAM_INFO
	.align		4
.L_7:
        /*0008*/ 	.byte	0x04, 0x17
        /*000a*/ 	.short	(.L_9 - .L_8)
.L_8:
        /*000c*/ 	.word	0x00000000
        /*0010*/ 	.short	0x0000
        /*0012*/ 	.short	0x0000
        /*0014*/ 	.byte	0x00, 0xf5, 0x21, 0x00


	//----- nvinfo : EIATTR_SPARSE_MMA_MASK
	.align		4
.L_9:
        /*0018*/ 	.byte	0x03, 0x50
        /*001a*/ 	.short	0x0000


	//----- nvinfo : EIATTR_MAXREG_COUNT
	.align		4
        /*001c*/ 	.byte	0x03, 0x1b
        /*001e*/ 	.short	0x00ff


	//----- nvinfo : EIATTR_MERCURY_ISA_VERSION
	.align		4
        /*0020*/ 	.byte	0x03, 0x5f
        /*0022*/ 	.short	0x0101


	//----- nvinfo : EIATTR_VRC_CTA_INIT_COUNT
	.align		4
        /*0024*/ 	.byte	0x02, 0x4a
	.zero		1
	.zero		1


	//----- nvinfo : EIATTR_EXIT_INSTR_OFFSETS
	.align		4
        /*0028*/ 	.byte	0x04, 0x1c
        /*002a*/ 	.short	(.L_11 - .L_10)


	//   ....[0]....
.L_10:
        /*002c*/ 	.word	0x00000010


	//----- nvinfo : EIATTR_CBANK_PARAM_SIZE
	.align		4
.L_11:
        /*0030*/ 	.byte	0x03, 0x19
        /*0032*/ 	.short	0x0008


	//----- nvinfo : EIATTR_PARAM_CBANK
	.align		4
        /*0034*/ 	.byte	0x04, 0x0a
        /*0036*/ 	.short	(.L_13 - .L_12)
	.align		4
.L_12:
        /*0038*/ 	.word	index@(.nv.constant0._Z6kernelP5uint4)
        /*003c*/ 	.short	0x0380
        /*003e*/ 	.short	0x0008


	//----- nvinfo : EIATTR_SW_WAR
	.align		4
.L_13:
        /*0040*/ 	.byte	0x04, 0x36
        /*0042*/ 	.short	(.L_15 - .L_14)
.L_14:
        /*0044*/ 	.word	0x00000008
.L_15:


//--------------------- .nv.callgraph             --------------------------
	.section	.nv.callgraph,"",@"SHT_CUDA_CALLGRAPH"
	.align	4
	.sectionentsize	8
	.align		4
        /*0000*/ 	.word	0x00000000
	.align		4
        /*0004*/ 	.word	0xffffffff
	.align		4
        /*0008*/ 	.word	0x00000000
	.align		4
        /*000c*/ 	.word	0xfffffffe
	.align		4
        /*0010*/ 	.word	0x00000000
	.align		4
        /*0014*/ 	.word	0xfffffffd
	.align		4
        /*0018*/ 	.word	0x00000000
	.align		4
        /*001c*/ 	.word	0xfffffffc


//--------------------- .text._Z6kernelP5uint4    --------------------------
	.section	.text._Z6kernelP5uint4,"ax",@progbits
	.align	128
        .global         _Z6kernelP5uint4
        .type           _Z6kernelP5uint4,@function
        .size           _Z6kernelP5uint4,(.L_x_1 - _Z6kernelP5uint4)
        .other          _Z6kernelP5uint4,@"STO_CUDA_ENTRY STV_DEFAULT"
_Z6kernelP5uint4:
.text._Z6kernelP5uint4:
[----:B------:R-:W-:Y:S01]  /*0000*/  LDC R1, c[0x0][0x37c] ;  /* 0x0000df00ff017b82 */ /* 0x000fe20000000800 */
[----:B------:R-:W-:Y:S05]  /*0010*/  EXIT ;  /* 0x000000000000794d */ /* 0x000fea0003800000 */
.L_x_0:
[----:B------:R-:W-:-:S00]  /*0020*/  BRA `(.L_x_0) ;  /* 0xfffffffc00fc7947 */ /* 0x000fc0000383ffff */
[----:B------:R-:W-:-:S00]  /*0030*/  NOP ;  /* 0x0000000000007918 */ /* 0x000fc00000000000 */
        /* <DEDUP_REMOVED lines=12> */
.L_x_1:


//--------------------- .nv.shared.reserved.0     --------------------------
	.section	.nv.shared.reserved.0,"aw",@nobits
	.weak		__nv_reservedSMEM_offset_0_alias
	.size		__nv_reservedSMEM_offset_0_alias, 0, 64
	.other		__nv_reservedSMEM_offset_0_alias,@"STO_CUDA_RESERVED_SHARED STV_DEFAULT"
__nv_reservedSMEM_offset_0_alias:
	.zero		0
	.zero		64


//--------------------- .nv.constant0._Z6kernelP5uint4 --------------------------
	.section	.nv.constant0._Z6kernelP5uint4,"a",@progbits
	.sectionflags	@""
	.align	4
.nv.constant0._Z6kernelP5uint4:
	.zero		904


//--------------------- SYMBOLS --------------------------

	.type		.nv.reservedSmem.offset0,@object
	.size		.nv.reservedSmem.offset0,0x4
